//
// Generated by NVIDIA NVVM Compiler
//
// Compiler Build ID: CL-36424714
// Cuda compilation tools, release 13.0, V13.0.88
// Based on NVVM 20.0.0
//

.version 9.0
.target sm_100
.address_size 64

	// .globl	_Z18matmult_gpu2KerneliiiPdS_S_

.visible .entry _Z18matmult_gpu2KerneliiiPdS_S_(
	.param .u32 _Z18matmult_gpu2KerneliiiPdS_S__param_0,
	.param .u32 _Z18matmult_gpu2KerneliiiPdS_S__param_1,
	.param .u32 _Z18matmult_gpu2KerneliiiPdS_S__param_2,
	.param .u64 .ptr .align 1 _Z18matmult_gpu2KerneliiiPdS_S__param_3,
	.param .u64 .ptr .align 1 _Z18matmult_gpu2KerneliiiPdS_S__param_4,
	.param .u64 .ptr .align 1 _Z18matmult_gpu2KerneliiiPdS_S__param_5
)
{
	.reg .pred 	%p<13>;
	.reg .b32 	%r<41>;
	.reg .b64 	%rd<53>;
	.reg .b64 	%fd<68>;

	ld.param.u32 	%r20, [_Z18matmult_gpu2KerneliiiPdS_S__param_0];
	ld.param.u32 	%r18, [_Z18matmult_gpu2KerneliiiPdS_S__param_1];
	ld.param.u32 	%r19, [_Z18matmult_gpu2KerneliiiPdS_S__param_2];
	ld.param.u64 	%rd7, [_Z18matmult_gpu2KerneliiiPdS_S__param_3];
	ld.param.u64 	%rd8, [_Z18matmult_gpu2KerneliiiPdS_S__param_4];
	ld.param.u64 	%rd6, [_Z18matmult_gpu2KerneliiiPdS_S__param_5];
	cvta.to.global.u64 	%rd1, %rd8;
	cvta.to.global.u64 	%rd2, %rd7;
	mov.u32 	%r21, %ctaid.x;
	mov.u32 	%r22, %ntid.x;
	mov.u32 	%r23, %tid.x;
	mad.lo.s32 	%r1, %r21, %r22, %r23;
	mov.u32 	%r24, %ctaid.y;
	mov.u32 	%r25, %ntid.y;
	mov.u32 	%r26, %tid.y;
	mad.lo.s32 	%r2, %r24, %r25, %r26;
	setp.ge.s32 	%p1, %r2, %r20;
	setp.ge.s32 	%p2, %r1, %r18;
	or.pred  	%p3, %p1, %p2;
	@%p3 bra 	$L__BB0_14;
	setp.lt.s32 	%p4, %r19, 1;
	mov.f64 	%fd67, 0d0000000000000000;
	@%p4 bra 	$L__BB0_13;
	mul.lo.s32 	%r3, %r19, %r2;
	and.b32  	%r4, %r19, 7;
	setp.lt.u32 	%p5, %r19, 8;
	mov.b32 	%r39, 0;
	mov.f64 	%fd67, 0d0000000000000000;
	@%p5 bra 	$L__BB0_5;
	and.b32  	%r39, %r19, 2147483640;
	neg.s32 	%r37, %r39;
	shl.b32 	%r7, %r18, 3;
	mul.wide.u32 	%rd9, %r3, 8;
	add.s64 	%rd10, %rd9, %rd2;
	add.s64 	%rd52, %rd10, 32;
	mov.f64 	%fd67, 0d0000000000000000;
	mul.wide.s32 	%rd13, %r18, 8;
	mov.u32 	%r36, %r1;
$L__BB0_4:
	.pragma "nounroll";
	ld.global.f64 	%fd17, [%rd52+-32];
	mul.wide.s32 	%rd11, %r36, 8;
	add.s64 	%rd12, %rd1, %rd11;
	ld.global.f64 	%fd18, [%rd12];
	fma.rn.f64 	%fd19, %fd17, %fd18, %fd67;
	ld.global.f64 	%fd20, [%rd52+-24];
	add.s64 	%rd14, %rd12, %rd13;
	ld.global.f64 	%fd21, [%rd14];
	fma.rn.f64 	%fd22, %fd20, %fd21, %fd19;
	ld.global.f64 	%fd23, [%rd52+-16];
	add.s64 	%rd15, %rd14, %rd13;
	ld.global.f64 	%fd24, [%rd15];
	fma.rn.f64 	%fd25, %fd23, %fd24, %fd22;
	ld.global.f64 	%fd26, [%rd52+-8];
	add.s64 	%rd16, %rd15, %rd13;
	ld.global.f64 	%fd27, [%rd16];
	fma.rn.f64 	%fd28, %fd26, %fd27, %fd25;
	ld.global.f64 	%fd29, [%rd52];
	add.s64 	%rd17, %rd16, %rd13;
	ld.global.f64 	%fd30, [%rd17];
	fma.rn.f64 	%fd31, %fd29, %fd30, %fd28;
	ld.global.f64 	%fd32, [%rd52+8];
	add.s64 	%rd18, %rd17, %rd13;
	ld.global.f64 	%fd33, [%rd18];
	fma.rn.f64 	%fd34, %fd32, %fd33, %fd31;
	ld.global.f64 	%fd35, [%rd52+16];
	add.s64 	%rd19, %rd18, %rd13;
	ld.global.f64 	%fd36, [%rd19];
	fma.rn.f64 	%fd37, %fd35, %fd36, %fd34;
	ld.global.f64 	%fd38, [%rd52+24];
	add.s64 	%rd20, %rd19, %rd13;
	ld.global.f64 	%fd39, [%rd20];
	fma.rn.f64 	%fd67, %fd38, %fd39, %fd37;
	add.s32 	%r37, %r37, 8;
	add.s32 	%r36, %r36, %r7;
	add.s64 	%rd52, %rd52, 64;
	setp.ne.s32 	%p6, %r37, 0;
	@%p6 bra 	$L__BB0_4;
$L__BB0_5:
	setp.eq.s32 	%p7, %r4, 0;
	@%p7 bra 	$L__BB0_13;
	and.b32  	%r13, %r19, 3;
	setp.lt.u32 	%p8, %r4, 4;
	@%p8 bra 	$L__BB0_8;
	add.s32 	%r28, %r39, %r3;
	mul.wide.u32 	%rd21, %r28, 8;
	add.s64 	%rd22, %rd2, %rd21;
	ld.global.f64 	%fd41, [%rd22];
	mad.lo.s32 	%r29, %r39, %r18, %r1;
	mul.wide.s32 	%rd23, %r29, 8;
	add.s64 	%rd24, %rd1, %rd23;
	ld.global.f64 	%fd42, [%rd24];
	fma.rn.f64 	%fd43, %fd41, %fd42, %fd67;
	cvt.u64.u32 	%rd25, %r3;
	cvt.u64.u32 	%rd26, %r39;
	add.s64 	%rd27, %rd26, %rd25;
	shl.b64 	%rd28, %rd27, 3;
	add.s64 	%rd29, %rd2, %rd28;
	ld.global.f64 	%fd44, [%rd29+8];
	mul.wide.s32 	%rd30, %r18, 8;
	add.s64 	%rd31, %rd24, %rd30;
	ld.global.f64 	%fd45, [%rd31];
	fma.rn.f64 	%fd46, %fd44, %fd45, %fd43;
	ld.global.f64 	%fd47, [%rd29+16];
	add.s64 	%rd32, %rd31, %rd30;
	ld.global.f64 	%fd48, [%rd32];
	fma.rn.f64 	%fd49, %fd47, %fd48, %fd46;
	ld.global.f64 	%fd50, [%rd29+24];
	add.s64 	%rd33, %rd32, %rd30;
	ld.global.f64 	%fd51, [%rd33];
	fma.rn.f64 	%fd67, %fd50, %fd51, %fd49;
	add.s32 	%r39, %r39, 4;
$L__BB0_8:
	setp.eq.s32 	%p9, %r13, 0;
	@%p9 bra 	$L__BB0_13;
	setp.eq.s32 	%p10, %r13, 1;
	@%p10 bra 	$L__BB0_11;
	add.s32 	%r30, %r39, %r3;
	mul.wide.u32 	%rd34, %r30, 8;
	add.s64 	%rd35, %rd2, %rd34;
	ld.global.f64 	%fd53, [%rd35];
	mad.lo.s32 	%r31, %r39, %r18, %r1;
	mul.wide.s32 	%rd36, %r31, 8;
	add.s64 	%rd37, %rd1, %rd36;
	ld.global.f64 	%fd54, [%rd37];
	fma.rn.f64 	%fd55, %fd53, %fd54, %fd67;
	cvt.u64.u32 	%rd38, %r3;
	cvt.u64.u32 	%rd39, %r39;
	add.s64 	%rd40, %rd39, %rd38;
	shl.b64 	%rd41, %rd40, 3;
	add.s64 	%rd42, %rd2, %rd41;
	ld.global.f64 	%fd56, [%rd42+8];
	mul.wide.s32 	%rd43, %r18, 8;
	add.s64 	%rd44, %rd37, %rd43;
	ld.global.f64 	%fd57, [%rd44];
	fma.rn.f64 	%fd67, %fd56, %fd57, %fd55;
	add.s32 	%r39, %r39, 2;
$L__BB0_11:
	and.b32  	%r32, %r19, 1;
	setp.eq.b32 	%p11, %r32, 1;
	not.pred 	%p12, %p11;
	@%p12 bra 	$L__BB0_13;
	add.s32 	%r33, %r39, %r3;
	mul.wide.u32 	%rd45, %r33, 8;
	add.s64 	%rd46, %rd2, %rd45;
	ld.global.f64 	%fd58, [%rd46];
	mad.lo.s32 	%r34, %r39, %r18, %r1;
	mul.wide.s32 	%rd47, %r34, 8;
	add.s64 	%rd48, %rd1, %rd47;
	ld.global.f64 	%fd59, [%rd48];
	fma.rn.f64 	%fd67, %fd58, %fd59, %fd67;
$L__BB0_13:
	mad.lo.s32 	%r35, %r18, %r2, %r1;
	cvta.to.global.u64 	%rd49, %rd6;
	mul.wide.s32 	%rd50, %r35, 8;
	add.s64 	%rd51, %rd49, %rd50;
	st.global.f64 	[%rd51], %fd67;
$L__BB0_14:
	ret;

}


// ===== COMPILED SASS (sm_100) =====

	.target	sm_100

	.elftype	@"ET_EXEC"


//--------------------- .note.nv.tkinfo           --------------------------
	.section	.note.nv.tkinfo,"",@"SHT_NOTE"
	.sectionflags	@"SHF_NOTE_NV_TKINFO"
	.tkinfo
        /*0018*/ 	.word	0x00000002
        /*0030*/ 	.string	""
        /*0030*/ 	.string	"ptxas"
        /*0030*/ 	.string	"Cuda compilation tools, release 13.0, V13.0.88"
        /*0030*/ 	.string	"Build cuda_13.0.r13.0/compiler.36424714_0"
        /*0030*/ 	.string	"-arch sm_100 -m 64 "



//--------------------- .note.nv.cuinfo           --------------------------
	.section	.note.nv.cuinfo,"",@"SHT_NOTE"
	.sectionflags	@"SHF_NOTE_NV_CUINFO"
        /*0018*/ 	.short	0x0002
        /*001a*/ 	.short	0x0064
        /*001c*/ 	.short	0x0082
	.zero		2


//--------------------- .nv.info                  --------------------------
	.section	.nv.info,"",@"SHT_CUDA_INFO"
	.align	4


	//----- nvinfo : EIATTR_REGCOUNT
	.align		4
        /*0000*/ 	.byte	0x04, 0x2f
        /*0002*/ 	.short	(.L_1 - .L_0)
	.align		4
.L_0:
        /*0004*/ 	.word	index@(_Z18matmult_gpu2KerneliiiPdS_S_)
        /*0008*/ 	.word	0x00000020


	//----- nvinfo : EIATTR_FRAME_SIZE
	.align		4
.L_1:
        /*000c*/ 	.byte	0x04, 0x11
        /*000e*/ 	.short	(.L_3 - .L_2)
	.align		4
.L_2:
        /*0010*/ 	.word	index@(_Z18matmult_gpu2KerneliiiPdS_S_)
        /*0014*/ 	.word	0x00000000


	//----- nvinfo : EIATTR_MIN_STACK_SIZE
	.align		4
.L_3:
        /*0018*/ 	.byte	0x04, 0x12
        /*001a*/ 	.short	(.L_5 - .L_4)
	.align		4
.L_4:
        /*001c*/ 	.word	index@(_Z18matmult_gpu2KerneliiiPdS_S_)
        /*0020*/ 	.word	0x00000000
.L_5:


//--------------------- .nv.compat                --------------------------
	.section	.nv.compat,"",@"SHT_CUDA_COMPAT_INFO"
	.align	4
        /*0000*/ 	.byte	0x02, 0x09, 0x00, 0x00, 0x02, 0x02, 0x01, 0x00, 0x02, 0x05, 0x05, 0x00, 0x03, 0x07, 0x01, 0x01
        /*0010*/ 	.byte	0x02, 0x03, 0x00, 0x00, 0x02, 0x06, 0x01, 0x00, 0x04, 0x0b, 0x08, 0x00, 0x01, 0x00, 0x00, 0x00
        /*0020*/ 	.byte	0x00, 0x00, 0x00, 0x00


//--------------------- .nv.info._Z18matmult_gpu2KerneliiiPdS_S_ --------------------------
	.section	.nv.info._Z18matmult_gpu2KerneliiiPdS_S_,"",@"SHT_CUDA_INFO"
	.sectionflags	@""
	.align	4


	//----- nvinfo : EIATTR_CUDA_API_VERSION
	.align		4
        /*0000*/ 	.byte	0x04, 0x37
        /*0002*/ 	.short	(.L_7 - .L_6)
.L_6:
        /*0004*/ 	.word	0x00000082


	//----- nvinfo : EIATTR_KPARAM_INFO
	.align		4
.L_7:
        /*0008*/ 	.byte	0x04, 0x17
        /*000a*/ 	.short	(.L_9 - .L_8)
.L_8:
        /*000c*/ 	.word	0x00000000
        /*0010*/ 	.short	0x0005
        /*0012*/ 	.short	0x0020
        /*0014*/ 	.byte	0x00, 0xf5, 0x21, 0x00


	//----- nvinfo : EIATTR_KPARAM_INFO
	.align		4
.L_9:
        /*0018*/ 	.byte	0x04, 0x17
        /*001a*/ 	.short	(.L_11 - .L_10)
.L_10:
        /*001c*/ 	.word	0x00000000
        /*0020*/ 	.short	0x0004
        /*0022*/ 	.short	0x0018
        /*0024*/ 	.byte	0x00, 0xf5, 0x21, 0x00


	//----- nvinfo : EIATTR_KPARAM_INFO
	.align		4
.L_11:
        /*0028*/ 	.byte	0x04, 0x17
        /*002a*/ 	.short	(.L_13 - .L_12)
.L_12:
        /*002c*/ 	.word	0x00000000
        /*0030*/ 	.short	0x0003
        /*0032*/ 	.short	0x0010
        /*0034*/ 	.byte	0x00, 0xf5, 0x21, 0x00


	//----- nvinfo : EIATTR_KPARAM_INFO
	.align		4
.L_13:
        /*0038*/ 	.byte	0x04, 0x17
        /*003a*/ 	.short	(.L_15 - .L_14)
.L_14:
        /*003c*/ 	.word	0x00000000
        /*0040*/ 	.short	0x0002
        /*0042*/ 	.short	0x0008
        /*0044*/ 	.byte	0x00, 0xf0, 0x11, 0x00


	//----- nvinfo : EIATTR_KPARAM_INFO
	.align		4
.L_15:
        /*0048*/ 	.byte	0x04, 0x17
        /*004a*/ 	.short	(.L_17 - .L_16)
.L_16:
        /*004c*/ 	.word	0x00000000
        /*0050*/ 	.short	0x0001
        /*0052*/ 	.short	0x0004
        /*0054*/ 	.byte	0x00, 0xf0, 0x11, 0x00


	//----- nvinfo : EIATTR_KPARAM_INFO
	.align		4
.L_17:
        /*0058*/ 	.byte	0x04, 0x17
        /*005a*/ 	.short	(.L_19 - .L_18)
.L_18:
        /*005c*/ 	.word	0x00000000
        /*0060*/ 	.short	0x0000
        /*0062*/ 	.short	0x0000
        /*0064*/ 	.byte	0x00, 0xf0, 0x11, 0x00


	//----- nvinfo : EIATTR_SPARSE_MMA_MASK
	.align		4
.L_19:
        /*0068*/ 	.byte	0x03, 0x50
        /*006a*/ 	.short	0x0000


	//----- nvinfo : EIATTR_MAXREG_COUNT
	.align		4
        /*006c*/ 	.byte	0x03, 0x1b
        /*006e*/ 	.short	0x00ff


	//----- nvinfo : EIATTR_MERCURY_ISA_VERSION
	.align		4
        /*0070*/ 	.byte	0x03, 0x5f
        /*0072*/ 	.short	0x0101


	//----- nvinfo : EIATTR_VRC_CTA_INIT_COUNT
	.align		4
        /*0074*/ 	.byte	0x02, 0x4a
	.zero		1
	.zero		1


	//----- nvinfo : EIATTR_EXIT_INSTR_OFFSETS
	.align		4
        /*0078*/ 	.byte	0x04, 0x1c
        /*007a*/ 	.short	(.L_21 - .L_20)


	//   ....[0]....
.L_20:
        /*007c*/ 	.word	0x000000c0


	//   ....[1]....
        /*0080*/ 	.word	0x000008e0


	//----- nvinfo : EIATTR_CBANK_PARAM_SIZE
	.align		4
.L_21:
        /*0084*/ 	.byte	0x03, 0x19
        /*0086*/ 	.short	0x0028


	//----- nvinfo : EIATTR_PARAM_CBANK
	.align		4
        /*0088*/ 	.byte	0x04, 0x0a
        /*008a*/ 	.short	(.L_23 - .L_22)
	.align		4
.L_22:
        /*008c*/ 	.word	index@(.nv.constant0._Z18matmult_gpu2KerneliiiPdS_S_)
        /*0090*/ 	.short	0x0380
        /*0092*/ 	.short	0x0028


	//----- nvinfo : EIATTR_SW_WAR
	.align		4
.L_23:
        /*0094*/ 	.byte	0x04, 0x36
        /*0096*/ 	.short	(.L_25 - .L_24)
.L_24:
        /*0098*/ 	.word	0x00000008
.L_25:


//--------------------- .nv.callgraph             --------------------------
	.section	.nv.callgraph,"",@"SHT_CUDA_CALLGRAPH"
	.align	4
	.sectionentsize	8
	.align		4
        /*0000*/ 	.word	0x00000000
	.align		4
        /*0004*/ 	.word	0xffffffff
	.align		4
        /*0008*/ 	.word	0x00000000
	.align		4
        /*000c*/ 	.word	0xfffffffe
	.align		4
        /*0010*/ 	.word	0x00000000
	.align		4
        /*0014*/ 	.word	0xfffffffd
	.align		4
        /*0018*/ 	.word	0x00000000
	.align		4
        /*001c*/ 	.word	0xfffffffc


//--------------------- .text._Z18matmult_gpu2KerneliiiPdS_S_ --------------------------
	.section	.text._Z18matmult_gpu2KerneliiiPdS_S_,"ax",@progbits
	.align	128
        .global         _Z18matmult_gpu2KerneliiiPdS_S_
        .type           _Z18matmult_gpu2KerneliiiPdS_S_,@function
        .size           _Z18matmult_gpu2KerneliiiPdS_S_,(.L_x_5 - _Z18matmult_gpu2KerneliiiPdS_S_)
        .other          _Z18matmult_gpu2KerneliiiPdS_S_,@"STO_CUDA_ENTRY STV_DEFAULT"
_Z18matmult_gpu2KerneliiiPdS_S_:
.text._Z18matmult_gpu2KerneliiiPdS_S_:
[----:B------:R-:W-:Y:S01]  /*0000*/  LDC R1, c[0x0][0x37c] ;  /* 0x0000df00ff017b82 */ /* 0x000fe20000000800 */
[----:B------:R-:W0:Y:S07]  /*0010*/  S2R R3, SR_TID.X ;  /* 0x0000000000037919 */ /* 0x000e2e0000002100 */
[----:B------:R-:W0:Y:S01]  /*0020*/  S2UR UR4, SR_CTAID.X ;  /* 0x00000000000479c3 */ /* 0x000e220000002500 */
[----:B------:R-:W1:Y:S07]  /*0030*/  S2R R7, SR_TID.Y ;  /* 0x0000000000077919 */ /* 0x000e6e0000002200 */
[----:B------:R-:W0:Y:S08]  /*0040*/  LDC R0, c[0x0][0x360] ;  /* 0x0000d800ff007b82 */ /* 0x000e300000000800 */
[----:B------:R-:W1:Y:S08]  /*0050*/  S2UR UR5, SR_CTAID.Y ;  /* 0x00000000000579c3 */ /* 0x000e700000002600 */
[----:B------:R-:W1:Y:S08]  /*0060*/  LDC R2, c[0x0][0x364] ;  /* 0x0000d900ff027b82 */ /* 0x000e700000000800 */
[----:B------:R-:W2:Y:S01]  /*0070*/  LDC.64 R4, c[0x0][0x380] ;  /* 0x0000e000ff047b82 */ /* 0x000ea20000000a00 */
[----:B0-----:R-:W-:-:S02]  /*0080*/  IMAD R0, R0, UR4, R3 ;  /* 0x0000000400007c24 */ /* 0x001fc4000f8e0203 */
[----:B-1----:R-:W-:-:S03]  /*0090*/  IMAD R3, R2, UR5, R7 ;  /* 0x0000000502037c24 */ /* 0x002fc6000f8e0207 */
[----:B--2---:R-:W-:-:S04]  /*00a0*/  ISETP.GE.AND P0, PT, R0, R5, PT ;  /* 0x000000050000720c */ /* 0x004fc80003f06270 */
[----:B------:R-:W-:-:S13]  /*00b0*/  ISETP.GE.OR P0, PT, R3, R4, P0 ;  /* 0x000000040300720c */ /* 0x000fda0000706670 */
[----:B------:R-:W-:Y:S05]  /*00c0*/  @P0 EXIT ;  /* 0x000000000000094d */ /* 0x000fea0003800000 */
[----:B------:R-:W0:Y:S01]  /*00d0*/  LDC R2, c[0x0][0x388] ;  /* 0x0000e200ff027b82 */ /* 0x000e220000000800 */
[----:B------:R-:W1:Y:S01]  /*00e0*/  LDCU.64 UR4, c[0x0][0x358] ;  /* 0x00006b00ff0477ac */ /* 0x000e620008000a00 */
[----:B------:R-:W-:Y:S02]  /*00f0*/  CS2R R18, SRZ ;  /* 0x0000000000127805 */ /* 0x000fe4000001ff00 */
[----:B0-----:R-:W-:-:S13]  /*0100*/  ISETP.GE.AND P0, PT, R2, 0x1, PT ;  /* 0x000000010200780c */ /* 0x001fda0003f06270 */
[----:B-1----:R-:W-:Y:S05]  /*0110*/  @!P0 BRA `(.L_x_0) ;  /* 0x0000000400e08947 */ /* 0x002fea0003800000 */
[C---:B------:R-:W-:Y:S01]  /*0120*/  ISETP.GE.U32.AND P1, PT, R2.reuse, 0x8, PT ;  /* 0x000000080200780c */ /* 0x040fe20003f26070 */
[----:B------:R-:W-:Y:S01]  /*0130*/  HFMA2 R7, -RZ, RZ, 0, 0 ;  /* 0x00000000ff077431 */ /* 0x000fe200000001ff */
[----:B------:R-:W-:Y:S01]  /*0140*/  LOP3.LUT R4, R2, 0x7, RZ, 0xc0, !PT ;  /* 0x0000000702047812 */ /* 0x000fe200078ec0ff */
[----:B------:R-:W-:Y:S01]  /*0150*/  IMAD R6, R3, R2, RZ ;  /* 0x0000000203067224 */ /* 0x000fe200078e02ff */
[----:B------:R-:W-:Y:S02]  /*0160*/  CS2R R18, SRZ ;  /* 0x0000000000127805 */ /* 0x000fe4000001ff00 */
[----:B------:R-:W-:-:S07]  /*0170*/  ISETP.NE.AND P0, PT, R4, RZ, PT ;  /* 0x000000ff0400720c */ /* 0x000fce0003f05270 */
[----:B------:R-:W-:Y:S06]  /*0180*/  @!P1 BRA `(.L_x_1) ;  /* 0x0000000000c49947 */ /* 0x000fec0003800000 */
[----:B------:R-:W0:Y:S01]  /*0190*/  LDC.64 R8, c[0x0][0x390] ;  /* 0x0000e400ff087b82 */ /* 0x000e220000000a00 */
[----:B------:R-:W-:Y:S01]  /*01a0*/  LOP3.LUT R7, R2, 0x7ffffff8, RZ, 0xc0, !PT ;  /* 0x7ffffff802077812 */ /* 0x000fe200078ec0ff */
[----:B------:R-:W-:Y:S01]  /*01b0*/  IMAD.MOV.U32 R28, RZ, RZ, R0 ;  /* 0x000000ffff1c7224 */ /* 0x000fe200078e0000 */
[----:B------:R-:W-:-:S03]  /*01c0*/  CS2R R18, SRZ ;  /* 0x0000000000127805 */ /* 0x000fc6000001ff00 */
[----:B------:R-:W-:Y:S02]  /*01d0*/  IMAD.MOV R26, RZ, RZ, -R7 ;  /* 0x000000ffff1a7224 */ /* 0x000fe400078e0a07 */
[----:B0-----:R-:W-:-:S03]  /*01e0*/  IMAD.WIDE.U32 R8, R6, 0x8, R8 ;  /* 0x0000000806087825 */ /* 0x001fc600078e0008 */
[----:B------:R-:W-:-:S04]  /*01f0*/  IADD3 R10, P1, PT, R8, 0x20, RZ ;  /* 0x00000020080a7810 */ /* 0x000fc80007f3e0ff */
[----:B------:R-:W-:-:S09]  /*0200*/  IADD3.X R11, PT, PT, RZ, R9, RZ, P1, !PT ;  /* 0x00000009ff0b7210 */ /* 0x000fd20000ffe4ff */
.L_x_2:
[----:B------:R-:W0:Y:S01]  /*0210*/  LDC.64 R22, c[0x0][0x398] ;  /* 0x0000e600ff167b82 */ /* 0x000e220000000a00 */
[----:B------:R-:W-:Y:S01]  /*0220*/  MOV R8, R10 ;  /* 0x0000000a00087202 */ /* 0x000fe20000000f00 */
[----:B------:R-:W-:-:S05]  /*0230*/  IMAD.MOV.U32 R9, RZ, RZ, R11 ;  /* 0x000000ffff097224 */ /* 0x000fca00078e000b */
[----:B------:R-:W2:Y:S04]  /*0240*/  LDG.E.64 R14, desc[UR4][R8.64+-0x20] ;  /* 0xffffe004080e7981 */ /* 0x000ea8000c1e1b00 */
[----:B------:R-:W3:Y:S01]  /*0250*/  LDG.E.64 R10, desc[UR4][R8.64+-0x18] ;  /* 0xffffe804080a7981 */ /* 0x000ee2000c1e1b00 */
[----:B0-----:R-:W-:-:S05]  /*0260*/  IMAD.WIDE R22, R28, 0x8, R22 ;  /* 0x000000081c167825 */ /* 0x001fca00078e0216 */
[----:B------:R-:W2:Y:S01]  /*0270*/  LDG.E.64 R12, desc[UR4][R22.64] ;  /* 0x00000004160c7981 */ /* 0x000ea2000c1e1b00 */
[----:B------:R-:W-:-:S05]  /*0280*/  IMAD.WIDE R24, R5, 0x8, R22 ;  /* 0x0000000805187825 */ /* 0x000fca00078e0216 */
[----:B------:R-:W3:Y:S01]  /*0290*/  LDG.E.64 R16, desc[UR4][R24.64] ;  /* 0x0000000418107981 */ /* 0x000ee2000c1e1b00 */
[----:B------:R-:W-:Y:S01]  /*02a0*/  IMAD.WIDE R20, R5, 0x8, R24 ;  /* 0x0000000805147825 */ /* 0x000fe200078e0218 */
[----:B--2---:R-:W-:Y:S02]  /*02b0*/  DFMA R18, R14, R12, R18 ;  /* 0x0000000c0e12722b */ /* 0x004fe40000000012 */
[----:B------:R-:W2:Y:S04]  /*02c0*/  LDG.E.64 R14, desc[UR4][R8.64+-0x10] ;  /* 0xfffff004080e7981 */ /* 0x000ea8000c1e1b00 */
[----:B------:R0:W2:Y:S02]  /*02d0*/  LDG.E.64 R12, desc[UR4][R20.64] ;  /* 0x00000004140c7981 */ /* 0x0000a4000c1e1b00 */
[----:B---3--:R-:W-:-:S02]  /*02e0*/  DFMA R16, R10, R16, R18 ;  /* 0x000000100a10722b */ /* 0x008fc40000000012 */
[----:B------:R-:W3:Y:S01]  /*02f0*/  LDG.E.64 R10, desc[UR4][R8.64+-0x8] ;  /* 0xfffff804080a7981 */ /* 0x000ee2000c1e1b00 */
[----:B0-----:R-:W-:-:S05]  /*0300*/  IMAD.WIDE R20, R5, 0x8, R20 ;  /* 0x0000000805147825 */ /* 0x001fca00078e0214 */
[----:B------:R-:W3:Y:S01]  /*0310*/  LDG.E.64 R18, desc[UR4][R20.64] ;  /* 0x0000000414127981 */ /* 0x000ee2000c1e1b00 */
[C---:B------:R-:W-:Y:S01]  /*0320*/  IMAD.WIDE R22, R5.reuse, 0x8, R20 ;  /* 0x0000000805167825 */ /* 0x040fe200078e0214 */
[----:B--2---:R-:W-:Y:S02]  /*0330*/  DFMA R12, R14, R12, R16 ;  /* 0x0000000c0e0c722b */ /* 0x004fe40000000010 */
[----:B------:R-:W2:Y:S04]  /*0340*/  LDG.E.64 R16, desc[UR4][R8.64] ;  /* 0x0000000408107981 */ /* 0x000ea8000c1e1b00 */
[----:B------:R-:W2:Y:S01]  /*0350*/  LDG.E.64 R14, desc[UR4][R22.64] ;  /* 0x00000004160e7981 */ /* 0x000ea2000c1e1b00 */
[----:B------:R-:W-:Y:S01]  /*0360*/  IMAD.WIDE R24, R5, 0x8, R22 ;  /* 0x0000000805187825 */ /* 0x000fe200078e0216 */
[----:B---3--:R-:W-:-:S02]  /*0370*/  DFMA R18, R10, R18, R12 ;  /* 0x000000120a12722b */ /* 0x008fc4000000000c */
[----:B------:R-:W3:Y:S04]  /*0380*/  LDG.E.64 R22, desc[UR4][R8.64+0x18] ;  /* 0x0000180408167981 */ /* 0x000ee8000c1e1b00 */
[----:B------:R-:W4:Y:S04]  /*0390*/  LDG.E.64 R10, desc[UR4][R8.64+0x8] ;  /* 0x00000804080a7981 */ /* 0x000f28000c1e1b00 */
[----:B------:R0:W4:Y:S02]  /*03a0*/  LDG.E.64 R12, desc[UR4][R24.64] ;  /* 0x00000004180c7981 */ /* 0x000124000c1e1b00 */
[----:B0-----:R-:W-:-:S04]  /*03b0*/  IMAD.WIDE R24, R5, 0x8, R24 ;  /* 0x0000000805187825 */ /* 0x001fc800078e0218 */
[----:B------:R-:W-:-:S06]  /*03c0*/  IMAD.WIDE R20, R5, 0x8, R24 ;  /* 0x0000000805147825 */ /* 0x000fcc00078e0218 */
[----:B------:R-:W3:Y:S01]  /*03d0*/  LDG.E.64 R20, desc[UR4][R20.64] ;  /* 0x0000000414147981 */ /* 0x000ee2000c1e1b00 */
[----:B--2---:R-:W-:-:S03]  /*03e0*/  DFMA R14, R16, R14, R18 ;  /* 0x0000000e100e722b */ /* 0x004fc60000000012 */
[----:B------:R-:W2:Y:S04]  /*03f0*/  LDG.E.64 R16, desc[UR4][R8.64+0x10] ;  /* 0x0000100408107981 */ /* 0x000ea8000c1e1b00 */
[----:B------:R-:W2:Y:S01]  /*0400*/  LDG.E.64 R18, desc[UR4][R24.64] ;  /* 0x0000000418127981 */ /* 0x000ea2000c1e1b00 */
[----:B------:R-:W-:-:S04]  /*0410*/  IADD3 R26, PT, PT, R26, 0x8, RZ ;  /* 0x000000081a1a7810 */ /* 0x000fc80007ffe0ff */
[----:B------:R-:W-:Y:S01]  /*0420*/  ISETP.NE.AND P1, PT, R26, RZ, PT ;  /* 0x000000ff1a00720c */ /* 0x000fe20003f25270 */
[----:B----4-:R-:W-:Y:S01]  /*0430*/  DFMA R10, R10, R12, R14 ;  /* 0x0000000c0a0a722b */ /* 0x010fe2000000000e */
[----:B------:R-:W-:-:S07]  /*0440*/  LEA R28, R5, R28, 0x3 ;  /* 0x0000001c051c7211 */ /* 0x000fce00078e18ff */
[----:B--2---:R-:W-:Y:S01]  /*0450*/  DFMA R18, R16, R18, R10 ;  /* 0x000000121012722b */ /* 0x004fe2000000000a */
[----:B------:R-:W-:-:S07]  /*0460*/  IADD3 R10, P2, PT, R8, 0x40, RZ ;  /* 0x00000040080a7810 */ /* 0x000fce0007f5e0ff */
[----:B---3--:R-:W-:Y:S01]  /*0470*/  DFMA R18, R22, R20, R18 ;  /* 0x000000141612722b */ /* 0x008fe20000000012 */
[----:B------:R-:W-:Y:S01]  /*0480*/  IMAD.X R11, RZ, RZ, R9, P2 ;  /* 0x000000ffff0b7224 */ /* 0x000fe200010e0609 */
[----:B------:R-:W-:Y:S09]  /*0490*/  @P1 BRA `(.L_x_2) ;  /* 0xfffffffc005c1947 */ /* 0x000ff2000383ffff */
.L_x_1:
[----:B------:R-:W-:Y:S05]  /*04a0*/  @!P0 BRA `(.L_x_0) ;  /* 0x0000000000fc8947 */ /* 0x000fea0003800000 */
[----:B------:R-:W-:Y:S02]  /*04b0*/  ISETP.GE.U32.AND P1, PT, R4, 0x4, PT ;  /* 0x000000040400780c */ /* 0x000fe40003f26070 */
[----:B------:R-:W-:-:S04]  /*04c0*/  LOP3.LUT R26, R2, 0x3, RZ, 0xc0, !PT ;  /* 0x00000003021a7812 */ /* 0x000fc800078ec0ff */
[----:B------:R-:W-:-:S07]  /*04d0*/  ISETP.NE.AND P0, PT, R26, RZ, PT ;  /* 0x000000ff1a00720c */ /* 0x000fce0003f05270 */
[----:B------:R-:W-:Y:S06]  /*04e0*/  @!P1 BRA `(.L_x_3) ;  /* 0x00000000006c9947 */ /* 0x000fec0003800000 */
[----:B------:R-:W0:Y:S01]  /*04f0*/  LDC.64 R24, c[0x0][0x390] ;  /* 0x0000e400ff187b82 */ /* 0x000e220000000a00 */
[----:B------:R-:W1:Y:S01]  /*0500*/  LDCU.64 UR6, c[0x0][0x390] ;  /* 0x00007200ff0677ac */ /* 0x000e620008000a00 */
[C---:B------:R-:W-:Y:S01]  /*0510*/  IMAD.IADD R9, R6.reuse, 0x1, R7 ;  /* 0x0000000106097824 */ /* 0x040fe200078e0207 */
[----:B------:R-:W-:Y:S01]  /*0520*/  IADD3 R4, P1, PT, R6, R7, RZ ;  /* 0x0000000706047210 */ /* 0x000fe20007f3e0ff */
[----:B------:R-:W-:-:S04]  /*0530*/  IMAD R13, R7, R5, R0 ;  /* 0x00000005070d7224 */ /* 0x000fc800078e0200 */
[----:B------:R-:W2:Y:S01]  /*0540*/  LDC.64 R10, c[0x0][0x398] ;  /* 0x0000e600ff0a7b82 */ /* 0x000ea20000000a00 */
[----:B0-----:R-:W-:-:S06]  /*0550*/  IMAD.WIDE.U32 R24, R9, 0x8, R24 ;  /* 0x0000000809187825 */ /* 0x001fcc00078e0018 */
[----:B------:R-:W3:Y:S01]  /*0560*/  LDG.E.64 R24, desc[UR4][R24.64] ;  /* 0x0000000418187981 */ /* 0x000ee2000c1e1b00 */
[----:B--2---:R-:W-:Y:S01]  /*0570*/  IMAD.WIDE R10, R13, 0x8, R10 ;  /* 0x000000080d0a7825 */ /* 0x004fe200078e020a */
[----:B------:R-:W-:Y:S02]  /*0580*/  IADD3.X R13, PT, PT, RZ, RZ, RZ, P1, !PT ;  /* 0x000000ffff0d7210 */ /* 0x000fe40000ffe4ff */
[C---:B-1----:R-:W-:Y:S02]  /*0590*/  LEA R28, P1, R4.reuse, UR6, 0x3 ;  /* 0x00000006041c7c11 */ /* 0x042fe4000f8218ff */
[----:B------:R-:W3:Y:S01]  /*05a0*/  LDG.E.64 R8, desc[UR4][R10.64] ;  /* 0x000000040a087981 */ /* 0x000ee2000c1e1b00 */
[----:B------:R-:W-:Y:S01]  /*05b0*/  IMAD.WIDE R14, R5, 0x8, R10 ;  /* 0x00000008050e7825 */ /* 0x000fe200078e020a */
[----:B------:R-:W-:-:S05]  /*05c0*/  LEA.HI.X R29, R4, UR7, R13, 0x3, P1 ;  /* 0x00000007041d7c11 */ /* 0x000fca00088f1c0d */
[----:B------:R-:W2:Y:S01]  /*05d0*/  LDG.E.64 R12, desc[UR4][R28.64+0x8] ;  /* 0x000008041c0c7981 */ /* 0x000ea2000c1e1b00 */
[----:B------:R-:W-:-:S03]  /*05e0*/  IMAD.WIDE R20, R5, 0x8, R14 ;  /* 0x0000000805147825 */ /* 0x000fc600078e020e */
[----:B------:R-:W2:Y:S04]  /*05f0*/  LDG.E.64 R10, desc[UR4][R14.64] ;  /* 0x000000040e0a7981 */ /* 0x000ea8000c1e1b00 */
[----:B------:R-:W4:Y:S01]  /*0600*/  LDG.E.64 R16, desc[UR4][R20.64] ;  /* 0x0000000414107981 */ /* 0x000f22000c1e1b00 */
[----:B------:R-:W-:-:S03]  /*0610*/  IMAD.WIDE R22, R5, 0x8, R20 ;  /* 0x0000000805167825 */ /* 0x000fc600078e0214 */
[----:B------:R-:W4:Y:S04]  /*0620*/  LDG.E.64 R14, desc[UR4][R28.64+0x10] ;  /* 0x000010041c0e7981 */ /* 0x000f28000c1e1b00 */
[----:B------:R-:W5:Y:S04]  /*0630*/  LDG.E.64 R20, desc[UR4][R28.64+0x18] ;  /* 0x000018041c147981 */ /* 0x000f68000c1e1b00 */
[----:B------:R-:W5:Y:S01]  /*0640*/  LDG.E.64 R22, desc[UR4][R22.64] ;  /* 0x0000000416167981 */ /* 0x000f62000c1e1b00 */
[----:B------:R-:W-:Y:S01]  /*0650*/  VIADD R7, R7, 0x4 ;  /* 0x0000000407077836 */ /* 0x000fe20000000000 */
[----:B---3--:R-:W-:-:S08]  /*0660*/  DFMA R8, R24, R8, R18 ;  /* 0x000000081808722b */ /* 0x008fd00000000012 */
[----:B--2---:R-:W-:-:S08]  /*0670*/  DFMA R8, R12, R10, R8 ;  /* 0x0000000a0c08722b */ /* 0x004fd00000000008 */
[----:B----4-:R-:W-:-:S08]  /*0680*/  DFMA R8, R14, R16, R8 ;  /* 0x000000100e08722b */ /* 0x010fd00000000008 */
[----:B-----5:R-:W-:-:S11]  /*0690*/  DFMA R18, R20, R22, R8 ;  /* 0x000000161412722b */ /* 0x020fd60000000008 */
.L_x_3:
[----:B------:R-:W-:Y:S05]  /*06a0*/  @!P0 BRA `(.L_x_0) ;  /* 0x00000000007c8947 */ /* 0x000fea0003800000 */
[----:B------:R-:W-:Y:S01]  /*06b0*/  ISETP.NE.AND P1, PT, R26, 0x1, PT ;  /* 0x000000011a00780c */ /* 0x000fe20003f25270 */
[----:B------:R-:W0:Y:S01]  /*06c0*/  LDC.64 R12, c[0x0][0x390] ;  /* 0x0000e400ff0c7b82 */ /* 0x000e220000000a00 */
[----:B------:R-:W-:-:S04]  /*06d0*/  LOP3.LUT R2, R2, 0x1, RZ, 0xc0, !PT ;  /* 0x0000000102027812 */ /* 0x000fc800078ec0ff */
[----:B------:R-:W-:-:S03]  /*06e0*/  ISETP.NE.U32.AND P0, PT, R2, 0x1, PT ;  /* 0x000000010200780c */ /* 0x000fc60003f05070 */
[----:B------:R-:W1:Y:S04]  /*06f0*/  LDC.64 R20, c[0x0][0x398] ;  /* 0x0000e600ff147b82 */ /* 0x000e680000000a00 */
[C---:B------:R-:W-:Y:S01]  /*0700*/  @P1 IADD3 R17, PT, PT, R6.reuse, R7, RZ ;  /* 0x0000000706111210 */ /* 0x040fe20007ffe0ff */
[C---:B------:R-:W-:Y:S01]  /*0710*/  @P1 IMAD R23, R7.reuse, R5, R0 ;  /* 0x0000000507171224 */ /* 0x040fe200078e0200 */
[----:B------:R-:W-:Y:S01]  /*0720*/  @P1 IADD3 R2, P2, PT, R6, R7, RZ ;  /* 0x0000000706021210 */ /* 0x000fe20007f5e0ff */
[----:B------:R-:W-:Y:S01]  /*0730*/  @P1 VIADD R7, R7, 0x2 ;  /* 0x0000000207071836 */ /* 0x000fe20000000000 */
[----:B------:R-:W2:Y:S02]  /*0740*/  @P1 LDC.64 R8, c[0x0][0x390] ;  /* 0x0000e400ff081b82 */ /* 0x000ea40000000a00 */
[----:B------:R-:W-:-:S06]  /*0750*/  @P1 IADD3.X R4, PT, PT, RZ, RZ, RZ, P2, !PT ;  /* 0x000000ffff041210 */ /* 0x000fcc00017fe4ff */
[----:B------:R-:W3:Y:S01]  /*0760*/  LDC.64 R14, c[0x0][0x390] ;  /* 0x0000e400ff0e7b82 */ /* 0x000ee20000000a00 */
[----:B0-----:R-:W-:-:S07]  /*0770*/  @P1 IMAD.WIDE.U32 R16, R17, 0x8, R12 ;  /* 0x0000000811101825 */ /* 0x001fce00078e000c */
[----:B------:R-:W0:Y:S01]  /*0780*/  LDC.64 R10, c[0x0][0x398] ;  /* 0x0000e600ff0a7b82 */ /* 0x000e220000000a00 */
[----:B-1----:R-:W-:Y:S01]  /*0790*/  @P1 IMAD.WIDE R20, R23, 0x8, R20 ;  /* 0x0000000817141825 */ /* 0x002fe200078e0214 */
[----:B------:R-:W4:Y:S04]  /*07a0*/  @P1 LDG.E.64 R16, desc[UR4][R16.64] ;  /* 0x0000000410101981 */ /* 0x000f28000c1e1b00 */
[----:B------:R-:W4:Y:S01]  /*07b0*/  @P1 LDG.E.64 R12, desc[UR4][R20.64] ;  /* 0x00000004140c1981 */ /* 0x000f22000c1e1b00 */
[----:B--2---:R-:W-:Y:S01]  /*07c0*/  @P1 LEA R8, P2, R2, R8, 0x3 ;  /* 0x0000000802081211 */ /* 0x004fe200078418ff */
[----:B------:R-:W-:-:S03]  /*07d0*/  @P1 IMAD.WIDE R22, R5, 0x8, R20 ;  /* 0x0000000805161825 */ /* 0x000fc600078e0214 */
[----:B------:R-:W-:Y:S01]  /*07e0*/  @P1 LEA.HI.X R9, R2, R9, R4, 0x3, P2 ;  /* 0x0000000902091211 */ /* 0x000fe200010f1c04 */
[----:B------:R-:W-:Y:S01]  /*07f0*/  @!P0 IMAD R27, R7, R5, R0 ;  /* 0x00000005071b8224 */ /* 0x000fe200078e0200 */
[----:B------:R-:W-:Y:S02]  /*0800*/  @!P0 IADD3 R25, PT, PT, R6, R7, RZ ;  /* 0x0000000706198210 */ /* 0x000fe40007ffe0ff */
[----:B------:R-:W2:Y:S04]  /*0810*/  @P1 LDG.E.64 R6, desc[UR4][R22.64] ;  /* 0x0000000416061981 */ /* 0x000ea8000c1e1b00 */
[----:B------:R-:W2:Y:S01]  /*0820*/  @P1 LDG.E.64 R8, desc[UR4][R8.64+0x8] ;  /* 0x0000080408081981 */ /* 0x000ea2000c1e1b00 */
[----:B---3--:R-:W-:-:S04]  /*0830*/  @!P0 IMAD.WIDE.U32 R14, R25, 0x8, R14 ;  /* 0x00000008190e8825 */ /* 0x008fc800078e000e */
[----:B0-----:R-:W-:Y:S02]  /*0840*/  @!P0 IMAD.WIDE R10, R27, 0x8, R10 ;  /* 0x000000081b0a8825 */ /* 0x001fe400078e020a */
[----:B------:R-:W3:Y:S04]  /*0850*/  @!P0 LDG.E.64 R14, desc[UR4][R14.64] ;  /* 0x000000040e0e8981 */ /* 0x000ee8000c1e1b00 */
[----:B------:R-:W3:Y:S01]  /*0860*/  @!P0 LDG.E.64 R10, desc[UR4][R10.64] ;  /* 0x000000040a0a8981 */ /* 0x000ee2000c1e1b00 */
[----:B----4-:R-:W-:-:S08]  /*0870*/  @P1 DFMA R12, R16, R12, R18 ;  /* 0x0000000c100c122b */ /* 0x010fd00000000012 */
[----:B--2---:R-:W-:-:S08]  /*0880*/  @P1 DFMA R18, R8, R6, R12 ;  /* 0x000000060812122b */ /* 0x004fd0000000000c */
[----:B---3--:R-:W-:-:S11]  /*0890*/  @!P0 DFMA R18, R14, R10, R18 ;  /* 0x0000000a0e12822b */ /* 0x008fd60000000012 */
.L_x_0:
[----:B------:R-:W0:Y:S01]  /*08a0*/  LDC.64 R6, c[0x0][0x3a0] ;  /* 0x0000e800ff067b82 */ /* 0x000e220000000a00 */
[----:B------:R-:W-:-:S04]  /*08b0*/  IMAD R3, R3, R5, R0 ;  /* 0x0000000503037224 */ /* 0x000fc800078e0200 */
[----:B0-----:R-:W-:-:S05]  /*08c0*/  IMAD.WIDE R2, R3, 0x8, R6 ;  /* 0x0000000803027825 */ /* 0x001fca00078e0206 */
[----:B------:R-:W-:Y:S01]  /*08d0*/  STG.E.64 desc[UR4][R2.64], R18 ;  /* 0x0000001202007986 */ /* 0x000fe2000c101b04 */
[----:B------:R-:W-:Y:S05]  /*08e0*/  EXIT ;  /* 0x000000000000794d */ /* 0x000fea0003800000 */
.L_x_4:
[----:B------:R-:W-:-:S00]  /*08f0*/  BRA `(.L_x_4) ;  /* 0xfffffffc00fc7947 */ /* 0x000fc0000383ffff */
[----:B------:R-:W-:-:S00]  /*0900*/  NOP ;  /* 0x0000000000007918 */ /* 0x000fc00000000000 */
[----:B------:R-:W-:-:S00]  /*0910*/  NOP ;  /* 0x0000000000007918 */ /* 0x000fc00000000000 */
[----:B------:R-:W-:-:S00]  /*0920*/  NOP ;  /* 0x0000000000007918 */ /* 0x000fc00000000000 */
[----:B------:R-:W-:-:S00]  /*0930*/  NOP ;  /* 0x0000000000007918 */ /* 0x000fc00000000000 */
[----:B------:R-:W-:-:S00]  /*0940*/  NOP ;  /* 0x0000000000007918 */ /* 0x000fc00000000000 */
[----:B------:R-:W-:-:S00]  /*0950*/  NOP ;  /* 0x0000000000007918 */ /* 0x000fc00000000000 */
[----:B------:R-:W-:-:S00]  /*0960*/  NOP ;  /* 0x0000000000007918 */ /* 0x000fc00000000000 */
[----:B------:R-:W-:-:S00]  /*0970*/  NOP ;  /* 0x0000000000007918 */ /* 0x000fc00000000000 */
.L_x_5:


//--------------------- .nv.shared.reserved.0     --------------------------
	.section	.nv.shared.reserved.0,"aw",@nobits
	.weak		__nv_reservedSMEM_offset_0_alias
	.size		__nv_reservedSMEM_offset_0_alias, 0, 64
	.other		__nv_reservedSMEM_offset_0_alias,@"STO_CUDA_RESERVED_SHARED STV_DEFAULT"
__nv_reservedSMEM_offset_0_alias:
	.zero		0
	.zero		64


//--------------------- .nv.constant0._Z18matmult_gpu2KerneliiiPdS_S_ --------------------------
	.section	.nv.constant0._Z18matmult_gpu2KerneliiiPdS_S_,"a",@progbits
	.sectionflags	@""
	.align	4
.nv.constant0._Z18matmult_gpu2KerneliiiPdS_S_:
	.zero		936


//--------------------- SYMBOLS --------------------------

	.type		.nv.reservedSmem.offset0,@object
	.size		.nv.reservedSmem.offset0,0x4
